//
// Generated by NVIDIA NVVM Compiler
//
// Compiler Build ID: CL-36424714
// Cuda compilation tools, release 13.0, V13.0.88
// Based on NVVM 20.0.0
//

.version 9.0
.target sm_100
.address_size 64

	// .globl	_Z18kernel_print_hellov
.extern .func  (.param .b32 func_retval0) vprintf
(
	.param .b64 vprintf_param_0,
	.param .b64 vprintf_param_1
)
;
.global .align 1 .b8 $str[17] = {72, 101, 108, 108, 111, 32, 102, 114, 111, 109, 32, 67, 85, 68, 65, 10};

.visible .entry _Z18kernel_print_hellov()
{
	.reg .b32 	%r<3>;
	.reg .b64 	%rd<3>;

	mov.u64 	%rd1, $str;
	cvta.global.u64 	%rd2, %rd1;
	{ // callseq 0, 0
	.param .b64 param0;
	st.param.b64 	[param0], %rd2;
	.param .b64 param1;
	st.param.b64 	[param1], 0;
	.param .b32 retval0;
	call.uni (retval0), 
	vprintf, 
	(
	param0, 
	param1
	);
	ld.param.b32 	%r1, [retval0];
	} // callseq 0
	ret;

}


// ===== COMPILED SASS (sm_100) =====

	.target	sm_100

	.elftype	@"ET_EXEC"


//--------------------- .note.nv.tkinfo           --------------------------
	.section	.note.nv.tkinfo,"",@"SHT_NOTE"
	.sectionflags	@"SHF_NOTE_NV_TKINFO"
	.tkinfo
        /*0018*/ 	.word	0x00000002
        /*0030*/ 	.string	""
        /*0030*/ 	.string	"ptxas"
        /*0030*/ 	.string	"Cuda compilation tools, release 13.0, V13.0.88"
        /*0030*/ 	.string	"Build cuda_13.0.r13.0/compiler.36424714_0"
        /*0030*/ 	.string	"-arch sm_100 -m 64 "



//--------------------- .note.nv.cuinfo           --------------------------
	.section	.note.nv.cuinfo,"",@"SHT_NOTE"
	.sectionflags	@"SHF_NOTE_NV_CUINFO"
        /*0018*/ 	.short	0x0002
        /*001a*/ 	.short	0x0064
        /*001c*/ 	.short	0x0082
	.zero		2


//--------------------- .nv.info                  --------------------------
	.section	.nv.info,"",@"SHT_CUDA_INFO"
	.align	4


	//----- nvinfo : EIATTR_REGCOUNT
	.align		4
        /*0000*/ 	.byte	0x04, 0x2f
        /*0002*/ 	.short	(.L_2 - .L_1)
	.align		4
.L_1:
        /*0004*/ 	.word	index@(_Z18kernel_print_hellov)
        /*0008*/ 	.word	0x00000018


	//----- nvinfo : EIATTR_FRAME_SIZE
	.align		4
.L_2:
        /*000c*/ 	.byte	0x04, 0x11
        /*000e*/ 	.short	(.L_4 - .L_3)
	.align		4
.L_3:
        /*0010*/ 	.word	index@(_Z18kernel_print_hellov)
        /*0014*/ 	.word	0x00000000


	//----- nvinfo : EIATTR_MIN_STACK_SIZE
	.align		4
.L_4:
        /*0018*/ 	.byte	0x04, 0x12
        /*001a*/ 	.short	(.L_6 - .L_5)
	.align		4
.L_5:
        /*001c*/ 	.word	index@(_Z18kernel_print_hellov)
        /*0020*/ 	.word	0x00000000
.L_6:


//--------------------- .nv.compat                --------------------------
	.section	.nv.compat,"",@"SHT_CUDA_COMPAT_INFO"
	.align	4
        /*0000*/ 	.byte	0x02, 0x09, 0x00, 0x00, 0x02, 0x02, 0x01, 0x00, 0x02, 0x05, 0x05, 0x00, 0x03, 0x07, 0x01, 0x01
        /*0010*/ 	.byte	0x02, 0x03, 0x00, 0x00, 0x02, 0x06, 0x01, 0x00, 0x04, 0x0b, 0x08, 0x00, 0x09, 0x00, 0x00, 0x00
        /*0020*/ 	.byte	0x00, 0x00, 0x00, 0x00


//--------------------- .nv.info._Z18kernel_print_hellov --------------------------
	.section	.nv.info._Z18kernel_print_hellov,"",@"SHT_CUDA_INFO"
	.sectionflags	@""
	.align	4


	//----- nvinfo : EIATTR_CUDA_API_VERSION
	.align		4
        /*0000*/ 	.byte	0x04, 0x37
        /*0002*/ 	.short	(.L_8 - .L_7)
.L_7:
        /*0004*/ 	.word	0x00000082


	//----- nvinfo : EIATTR_SPARSE_MMA_MASK
	.align		4
.L_8:
        /*0008*/ 	.byte	0x03, 0x50
        /*000a*/ 	.short	0x0000


	//----- nvinfo : EIATTR_MAXREG_COUNT
	.align		4
        /*000c*/ 	.byte	0x03, 0x1b
        /*000e*/ 	.short	0x00ff


	//----- nvinfo : EIATTR_EXTERNS
	.align		4
        /*0010*/ 	.byte	0x04, 0x0f
        /*0012*/ 	.short	(.L_10 - .L_9)


	//   ....[0]....
	.align		4
.L_9:
        /*0014*/ 	.word	index@(vprintf)


	//----- nvinfo : EIATTR_MERCURY_ISA_VERSION
	.align		4
.L_10:
        /*0018*/ 	.byte	0x03, 0x5f
        /*001a*/ 	.short	0x0101


	//----- nvinfo : EIATTR_VRC_CTA_INIT_COUNT
	.align		4
        /*001c*/ 	.byte	0x02, 0x4a
	.zero		1
	.zero		1


	//----- nvinfo : EIATTR_SYSCALL_OFFSETS
	.align		4
        /*0020*/ 	.byte	0x04, 0x46
        /*0022*/ 	.short	(.L_12 - .L_11)


	//   ....[0]....
.L_11:
        /*0024*/ 	.word	0x00000080


	//----- nvinfo : EIATTR_EXIT_INSTR_OFFSETS
	.align		4
.L_12:
        /*0028*/ 	.byte	0x04, 0x1c
        /*002a*/ 	.short	(.L_14 - .L_13)


	//   ....[0]....
.L_13:
        /*002c*/ 	.word	0x00000090


	//----- nvinfo : EIATTR_SW_WAR
	.align		4
.L_14:
        /*0030*/ 	.byte	0x04, 0x36
        /*0032*/ 	.short	(.L_16 - .L_15)
.L_15:
        /*0034*/ 	.word	0x00000008
.L_16:


//--------------------- .nv.callgraph             --------------------------
	.section	.nv.callgraph,"",@"SHT_CUDA_CALLGRAPH"
	.align	4
	.sectionentsize	8
	.align		4
        /*0000*/ 	.word	0x00000000
	.align		4
        /*0004*/ 	.word	0xffffffff
	.align		4
        /*0008*/ 	.word	index@(_Z18kernel_print_hellov)
	.align		4
        /*000c*/ 	.word	index@(vprintf)
	.align		4
        /*0010*/ 	.word	0x00000000
	.align		4
        /*0014*/ 	.word	0xfffffffe
	.align		4
        /*0018*/ 	.word	0x00000000
	.align		4
        /*001c*/ 	.word	0xfffffffd
	.align		4
        /*0020*/ 	.word	0x00000000
	.align		4
        /*0024*/ 	.word	0xfffffffc


//--------------------- .nv.constant4             --------------------------
	.section	.nv.constant4,"a",@progbits
	.align	8
	.align		8
.nv.constant4:
        /*0000*/ 	.dword	vprintf
	.align		8
        /*0008*/ 	.dword	$str


//--------------------- .text._Z18kernel_print_hellov --------------------------
	.section	.text._Z18kernel_print_hellov,"ax",@progbits
	.align	128
        .global         _Z18kernel_print_hellov
        .type           _Z18kernel_print_hellov,@function
        .size           _Z18kernel_print_hellov,(.L_x_2 - _Z18kernel_print_hellov)
        .other          _Z18kernel_print_hellov,@"STO_CUDA_ENTRY STV_DEFAULT"
_Z18kernel_print_hellov:
.text._Z18kernel_print_hellov:
[----:B------:R-:W0:Y:S01]  /*0000*/  LDC R1, c[0x0][0x37c] ;  /* 0x0000df00ff017b82 */ /* 0x000e220000000800 */
[----:B------:R-:W-:Y:S01]  /*0010*/  MOV R0, 0x0 ;  /* 0x0000000000007802 */ /* 0x000fe20000000f00 */
[----:B------:R-:W1:Y:S01]  /*0020*/  LDCU.64 UR4, c[0x4][0x8] ;  /* 0x01000100ff0477ac */ /* 0x000e620008000a00 */
[----:B------:R-:W-:-:S05]  /*0030*/  CS2R R6, SRZ ;  /* 0x0000000000067805 */ /* 0x000fca000001ff00 */
[----:B------:R2:W3:Y:S01]  /*0040*/  LDC.64 R2, c[0x4][R0] ;  /* 0x0100000000027b82 */ /* 0x0004e20000000a00 */
[----:B-1----:R-:W-:Y:S02]  /*0050*/  IMAD.U32 R4, RZ, RZ, UR4 ;  /* 0x00000004ff047e24 */ /* 0x002fe4000f8e00ff */
[----:B--2---:R-:W-:-:S07]  /*0060*/  IMAD.U32 R5, RZ, RZ, UR5 ;  /* 0x00000005ff057e24 */ /* 0x004fce000f8e00ff */
[----:B------:R-:W-:-:S07]  /*0070*/  LEPC R20, `(.L_x_0) ;  /* 0x000000001014794e */ /* 0x000fce0000000000 */
[----:B0--3--:R-:W-:Y:S05]  /*0080*/  CALL.ABS.NOINC R2 ;  /* 0x0000000002007343 */ /* 0x009fea0003c00000 */
.L_x_0:
[----:B------:R-:W-:Y:S05]  /*0090*/  EXIT ;  /* 0x000000000000794d */ /* 0x000fea0003800000 */
.L_x_1:
[----:B------:R-:W-:-:S00]  /*00a0*/  BRA `(.L_x_1) ;  /* 0xfffffffc00fc7947 */ /* 0x000fc0000383ffff */
[----:B------:R-:W-:-:S00]  /*00b0*/  NOP ;  /* 0x0000000000007918 */ /* 0x000fc00000000000 */
        /* <DEDUP_REMOVED lines=12> */
.L_x_2:


//--------------------- .nv.global.init           --------------------------
	.section	.nv.global.init,"aw",@progbits
.nv.global.init:
	.type		$str,@object
	.size		$str,(.L_0 - $str)
$str:
        /*0000*/ 	.byte	0x48, 0x65, 0x6c, 0x6c, 0x6f, 0x20, 0x66, 0x72, 0x6f, 0x6d, 0x20, 0x43, 0x55, 0x44, 0x41, 0x0a
        /*0010*/ 	.byte	0x00
.L_0:


//--------------------- .nv.shared.reserved.0     --------------------------
	.section	.nv.shared.reserved.0,"aw",@nobits
	.weak		__nv_reservedSMEM_offset_0_alias
	.size		__nv_reservedSMEM_offset_0_alias, 0, 64
	.other		__nv_reservedSMEM_offset_0_alias,@"STO_CUDA_RESERVED_SHARED STV_DEFAULT"
__nv_reservedSMEM_offset_0_alias:
	.zero		0
	.zero		64


//--------------------- .nv.constant0._Z18kernel_print_hellov --------------------------
	.section	.nv.constant0._Z18kernel_print_hellov,"a",@progbits
	.sectionflags	@""
	.align	4
.nv.constant0._Z18kernel_print_hellov:
	.zero		896


//--------------------- SYMBOLS --------------------------

	.type		.nv.reservedSmem.offset0,@object
	.size		.nv.reservedSmem.offset0,0x4
	.type		vprintf,@function
